//
// Generated by NVIDIA NVVM Compiler
//
// Compiler Build ID: CL-36424714
// Cuda compilation tools, release 13.0, V13.0.88
// Based on NVVM 20.0.0
//

.version 9.0
.target sm_100
.address_size 64

	// .globl	_Z14vectorMultiplyPKiS0_Pi

.visible .entry _Z14vectorMultiplyPKiS0_Pi(
	.param .u64 .ptr .align 1 _Z14vectorMultiplyPKiS0_Pi_param_0,
	.param .u64 .ptr .align 1 _Z14vectorMultiplyPKiS0_Pi_param_1,
	.param .u64 .ptr .align 1 _Z14vectorMultiplyPKiS0_Pi_param_2
)
{
	.reg .b32 	%r<5>;
	.reg .b64 	%rd<11>;

	ld.param.u64 	%rd1, [_Z14vectorMultiplyPKiS0_Pi_param_0];
	ld.param.u64 	%rd2, [_Z14vectorMultiplyPKiS0_Pi_param_1];
	ld.param.u64 	%rd3, [_Z14vectorMultiplyPKiS0_Pi_param_2];
	cvta.to.global.u64 	%rd4, %rd3;
	cvta.to.global.u64 	%rd5, %rd2;
	cvta.to.global.u64 	%rd6, %rd1;
	mov.u32 	%r1, %tid.x;
	mul.wide.u32 	%rd7, %r1, 4;
	add.s64 	%rd8, %rd6, %rd7;
	ld.global.u32 	%r2, [%rd8];
	add.s64 	%rd9, %rd5, %rd7;
	ld.global.u32 	%r3, [%rd9];
	mul.lo.s32 	%r4, %r3, %r2;
	add.s64 	%rd10, %rd4, %rd7;
	st.global.u32 	[%rd10], %r4;
	ret;

}


// ===== COMPILED SASS (sm_100) =====

	.target	sm_100

	.elftype	@"ET_EXEC"


//--------------------- .note.nv.tkinfo           --------------------------
	.section	.note.nv.tkinfo,"",@"SHT_NOTE"
	.sectionflags	@"SHF_NOTE_NV_TKINFO"
	.tkinfo
        /*0018*/ 	.word	0x00000002
        /*0030*/ 	.string	""
        /*0030*/ 	.string	"ptxas"
        /*0030*/ 	.string	"Cuda compilation tools, release 13.0, V13.0.88"
        /*0030*/ 	.string	"Build cuda_13.0.r13.0/compiler.36424714_0"
        /*0030*/ 	.string	"-arch sm_100 -m 64 "



//--------------------- .note.nv.cuinfo           --------------------------
	.section	.note.nv.cuinfo,"",@"SHT_NOTE"
	.sectionflags	@"SHF_NOTE_NV_CUINFO"
        /*0018*/ 	.short	0x0002
        /*001a*/ 	.short	0x0064
        /*001c*/ 	.short	0x0082
	.zero		2


//--------------------- .nv.info                  --------------------------
	.section	.nv.info,"",@"SHT_CUDA_INFO"
	.align	4


	//----- nvinfo : EIATTR_REGCOUNT
	.align		4
        /*0000*/ 	.byte	0x04, 0x2f
        /*0002*/ 	.short	(.L_1 - .L_0)
	.align		4
.L_0:
        /*0004*/ 	.word	index@(_Z14vectorMultiplyPKiS0_Pi)
        /*0008*/ 	.word	0x0000000c


	//----- nvinfo : EIATTR_FRAME_SIZE
	.align		4
.L_1:
        /*000c*/ 	.byte	0x04, 0x11
        /*000e*/ 	.short	(.L_3 - .L_2)
	.align		4
.L_2:
        /*0010*/ 	.word	index@(_Z14vectorMultiplyPKiS0_Pi)
        /*0014*/ 	.word	0x00000000


	//----- nvinfo : EIATTR_MIN_STACK_SIZE
	.align		4
.L_3:
        /*0018*/ 	.byte	0x04, 0x12
        /*001a*/ 	.short	(.L_5 - .L_4)
	.align		4
.L_4:
        /*001c*/ 	.word	index@(_Z14vectorMultiplyPKiS0_Pi)
        /*0020*/ 	.word	0x00000000
.L_5:


//--------------------- .nv.compat                --------------------------
	.section	.nv.compat,"",@"SHT_CUDA_COMPAT_INFO"
	.align	4
        /*0000*/ 	.byte	0x02, 0x09, 0x00, 0x00, 0x02, 0x02, 0x01, 0x00, 0x02, 0x05, 0x05, 0x00, 0x03, 0x07, 0x01, 0x01
        /*0010*/ 	.byte	0x02, 0x03, 0x00, 0x00, 0x02, 0x06, 0x01, 0x00, 0x04, 0x0b, 0x08, 0x00, 0x09, 0x00, 0x00, 0x00
        /*0020*/ 	.byte	0x00, 0x00, 0x00, 0x00


//--------------------- .nv.info._Z14vectorMultiplyPKiS0_Pi --------------------------
	.section	.nv.info._Z14vectorMultiplyPKiS0_Pi,"",@"SHT_CUDA_INFO"
	.sectionflags	@""
	.align	4


	//----- nvinfo : EIATTR_CUDA_API_VERSION
	.align		4
        /*0000*/ 	.byte	0x04, 0x37
        /*0002*/ 	.short	(.L_7 - .L_6)
.L_6:
        /*0004*/ 	.word	0x00000082


	//----- nvinfo : EIATTR_KPARAM_INFO
	.align		4
.L_7:
        /*0008*/ 	.byte	0x04, 0x17
        /*000a*/ 	.short	(.L_9 - .L_8)
.L_8:
        /*000c*/ 	.word	0x00000000
        /*0010*/ 	.short	0x0002
        /*0012*/ 	.short	0x0010
        /*0014*/ 	.byte	0x00, 0xf5, 0x21, 0x00


	//----- nvinfo : EIATTR_KPARAM_INFO
	.align		4
.L_9:
        /*0018*/ 	.byte	0x04, 0x17
        /*001a*/ 	.short	(.L_11 - .L_10)
.L_10:
        /*001c*/ 	.word	0x00000000
        /*0020*/ 	.short	0x0001
        /*0022*/ 	.short	0x0008
        /*0024*/ 	.byte	0x00, 0xf5, 0x21, 0x00


	//----- nvinfo : EIATTR_KPARAM_INFO
	.align		4
.L_11:
        /*0028*/ 	.byte	0x04, 0x17
        /*002a*/ 	.short	(.L_13 - .L_12)
.L_12:
        /*002c*/ 	.word	0x00000000
        /*0030*/ 	.short	0x0000
        /*0032*/ 	.short	0x0000
        /*0034*/ 	.byte	0x00, 0xf5, 0x21, 0x00


	//----- nvinfo : EIATTR_SPARSE_MMA_MASK
	.align		4
.L_13:
        /*0038*/ 	.byte	0x03, 0x50
        /*003a*/ 	.short	0x0000


	//----- nvinfo : EIATTR_MAXREG_COUNT
	.align		4
        /*003c*/ 	.byte	0x03, 0x1b
        /*003e*/ 	.short	0x00ff


	//----- nvinfo : EIATTR_MERCURY_ISA_VERSION
	.align		4
        /*0040*/ 	.byte	0x03, 0x5f
        /*0042*/ 	.short	0x0101


	//----- nvinfo : EIATTR_VRC_CTA_INIT_COUNT
	.align		4
        /*0044*/ 	.byte	0x02, 0x4a
	.zero		1
	.zero		1


	//----- nvinfo : EIATTR_EXIT_INSTR_OFFSETS
	.align		4
        /*0048*/ 	.byte	0x04, 0x1c
        /*004a*/ 	.short	(.L_15 - .L_14)


	//   ....[0]....
.L_14:
        /*004c*/ 	.word	0x000000d0


	//----- nvinfo : EIATTR_CBANK_PARAM_SIZE
	.align		4
.L_15:
        /*0050*/ 	.byte	0x03, 0x19
        /*0052*/ 	.short	0x0018


	//----- nvinfo : EIATTR_PARAM_CBANK
	.align		4
        /*0054*/ 	.byte	0x04, 0x0a
        /*0056*/ 	.short	(.L_17 - .L_16)
	.align		4
.L_16:
        /*0058*/ 	.word	index@(.nv.constant0._Z14vectorMultiplyPKiS0_Pi)
        /*005c*/ 	.short	0x0380
        /*005e*/ 	.short	0x0018


	//----- nvinfo : EIATTR_SW_WAR
	.align		4
.L_17:
        /*0060*/ 	.byte	0x04, 0x36
        /*0062*/ 	.short	(.L_19 - .L_18)
.L_18:
        /*0064*/ 	.word	0x00000008
.L_19:


//--------------------- .nv.callgraph             --------------------------
	.section	.nv.callgraph,"",@"SHT_CUDA_CALLGRAPH"
	.align	4
	.sectionentsize	8
	.align		4
        /*0000*/ 	.word	0x00000000
	.align		4
        /*0004*/ 	.word	0xffffffff
	.align		4
        /*0008*/ 	.word	0x00000000
	.align		4
        /*000c*/ 	.word	0xfffffffe
	.align		4
        /*0010*/ 	.word	0x00000000
	.align		4
        /*0014*/ 	.word	0xfffffffd
	.align		4
        /*0018*/ 	.word	0x00000000
	.align		4
        /*001c*/ 	.word	0xfffffffc


//--------------------- .text._Z14vectorMultiplyPKiS0_Pi --------------------------
	.section	.text._Z14vectorMultiplyPKiS0_Pi,"ax",@progbits
	.align	128
        .global         _Z14vectorMultiplyPKiS0_Pi
        .type           _Z14vectorMultiplyPKiS0_Pi,@function
        .size           _Z14vectorMultiplyPKiS0_Pi,(.L_x_1 - _Z14vectorMultiplyPKiS0_Pi)
        .other          _Z14vectorMultiplyPKiS0_Pi,@"STO_CUDA_ENTRY STV_DEFAULT"
_Z14vectorMultiplyPKiS0_Pi:
.text._Z14vectorMultiplyPKiS0_Pi:
[----:B------:R-:W-:Y:S01]  /*0000*/  LDC R1, c[0x0][0x37c] ;  /* 0x0000df00ff017b82 */ /* 0x000fe20000000800 */
[----:B------:R-:W0:Y:S07]  /*0010*/  S2R R9, SR_TID.X ;  /* 0x0000000000097919 */ /* 0x000e2e0000002100 */
[----:B------:R-:W0:Y:S01]  /*0020*/  LDC.64 R2, c[0x0][0x380] ;  /* 0x0000e000ff027b82 */ /* 0x000e220000000a00 */
[----:B------:R-:W1:Y:S07]  /*0030*/  LDCU.64 UR4, c[0x0][0x358] ;  /* 0x00006b00ff0477ac */ /* 0x000e6e0008000a00 */
[----:B------:R-:W2:Y:S08]  /*0040*/  LDC.64 R4, c[0x0][0x388] ;  /* 0x0000e200ff047b82 */ /* 0x000eb00000000a00 */
[----:B------:R-:W3:Y:S01]  /*0050*/  LDC.64 R6, c[0x0][0x390] ;  /* 0x0000e400ff067b82 */ /* 0x000ee20000000a00 */
[----:B0-----:R-:W-:-:S04]  /*0060*/  IMAD.WIDE.U32 R2, R9, 0x4, R2 ;  /* 0x0000000409027825 */ /* 0x001fc800078e0002 */
[C---:B--2---:R-:W-:Y:S02]  /*0070*/  IMAD.WIDE.U32 R4, R9.reuse, 0x4, R4 ;  /* 0x0000000409047825 */ /* 0x044fe400078e0004 */
[----:B-1----:R-:W2:Y:S04]  /*0080*/  LDG.E R2, desc[UR4][R2.64] ;  /* 0x0000000402027981 */ /* 0x002ea8000c1e1900 */
[----:B------:R-:W2:Y:S01]  /*0090*/  LDG.E R5, desc[UR4][R4.64] ;  /* 0x0000000404057981 */ /* 0x000ea2000c1e1900 */
[----:B---3--:R-:W-:-:S04]  /*00a0*/  IMAD.WIDE.U32 R6, R9, 0x4, R6 ;  /* 0x0000000409067825 */ /* 0x008fc800078e0006 */
[----:B--2---:R-:W-:-:S05]  /*00b0*/  IMAD R9, R2, R5, RZ ;  /* 0x0000000502097224 */ /* 0x004fca00078e02ff */
[----:B------:R-:W-:Y:S01]  /*00c0*/  STG.E desc[UR4][R6.64], R9 ;  /* 0x0000000906007986 */ /* 0x000fe2000c101904 */
[----:B------:R-:W-:Y:S05]  /*00d0*/  EXIT ;  /* 0x000000000000794d */ /* 0x000fea0003800000 */
.L_x_0:
[----:B------:R-:W-:-:S00]  /*00e0*/  BRA `(.L_x_0) ;  /* 0xfffffffc00fc7947 */ /* 0x000fc0000383ffff */
[----:B------:R-:W-:-:S00]  /*00f0*/  NOP ;  /* 0x0000000000007918 */ /* 0x000fc00000000000 */
        /* <DEDUP_REMOVED lines=8> */
.L_x_1:


//--------------------- .nv.shared.reserved.0     --------------------------
	.section	.nv.shared.reserved.0,"aw",@nobits
	.weak		__nv_reservedSMEM_offset_0_alias
	.size		__nv_reservedSMEM_offset_0_alias, 0, 64
	.other		__nv_reservedSMEM_offset_0_alias,@"STO_CUDA_RESERVED_SHARED STV_DEFAULT"
__nv_reservedSMEM_offset_0_alias:
	.zero		0
	.zero		64


//--------------------- .nv.constant0._Z14vectorMultiplyPKiS0_Pi --------------------------
	.section	.nv.constant0._Z14vectorMultiplyPKiS0_Pi,"a",@progbits
	.sectionflags	@""
	.align	4
.nv.constant0._Z14vectorMultiplyPKiS0_Pi:
	.zero		920


//--------------------- SYMBOLS --------------------------

	.type		.nv.reservedSmem.offset0,@object
	.size		.nv.reservedSmem.offset0,0x4
